//
// Generated by NVIDIA NVVM Compiler
//
// Compiler Build ID: CL-36424714
// Cuda compilation tools, release 13.0, V13.0.88
// Based on NVVM 20.0.0
//

.version 9.0
.target sm_100
.address_size 64

	// .globl	_Z16transpose_kernelPKfPf

.visible .entry _Z16transpose_kernelPKfPf(
	.param .u64 .ptr .align 1 _Z16transpose_kernelPKfPf_param_0,
	.param .u64 .ptr .align 1 _Z16transpose_kernelPKfPf_param_1
)
.maxntid 256
{
	.reg .pred 	%p<2>;
	.reg .b32 	%r<45>;
	.reg .b32 	%f<2>;
	.reg .b64 	%rd<9>;

	ld.param.u64 	%rd1, [_Z16transpose_kernelPKfPf_param_0];
	ld.param.u64 	%rd2, [_Z16transpose_kernelPKfPf_param_1];
	mov.u32 	%r2, %ctaid.x;
	mov.u32 	%r3, %ntid.x;
	mov.u32 	%r4, %tid.x;
	mad.lo.s32 	%r1, %r2, %r3, %r4;
	setp.gt.s32 	%p1, %r1, 719;
	@%p1 bra 	$L__BB0_2;
	cvta.to.global.u64 	%rd3, %rd1;
	cvta.to.global.u64 	%rd4, %rd2;
	mul.hi.s32 	%r5, %r1, 715827883;
	shr.u32 	%r6, %r5, 31;
	add.s32 	%r7, %r5, %r6;
	mul.lo.s32 	%r8, %r7, 6;
	sub.s32 	%r9, %r1, %r8;
	mul.hi.s32 	%r10, %r7, 1717986919;
	shr.u32 	%r11, %r10, 31;
	shr.s32 	%r12, %r10, 1;
	add.s32 	%r13, %r12, %r11;
	mul.lo.s32 	%r14, %r13, 5;
	sub.s32 	%r15, %r7, %r14;
	mul.hi.s32 	%r16, %r1, -2004318071;
	add.s32 	%r17, %r16, %r1;
	shr.s32 	%r18, %r17, 4;
	shr.u32 	%r19, %r17, 31;
	add.s32 	%r20, %r18, %r19;
	shr.u32 	%r21, %r20, 30;
	add.s32 	%r22, %r20, %r21;
	and.b32  	%r23, %r22, -4;
	sub.s32 	%r24, %r20, %r23;
	shr.s32 	%r25, %r17, 6;
	add.s32 	%r26, %r25, %r19;
	mul.hi.s32 	%r27, %r26, 1431655766;
	shr.u32 	%r28, %r27, 31;
	add.s32 	%r29, %r27, %r28;
	mul.lo.s32 	%r30, %r29, 3;
	sub.s32 	%r31, %r26, %r30;
	mul.hi.s32 	%r32, %r1, -1240768329;
	add.s32 	%r33, %r32, %r1;
	shr.u32 	%r34, %r33, 31;
	shr.s32 	%r35, %r33, 8;
	add.s32 	%r36, %r35, %r34;
	shr.u32 	%r37, %r36, 31;
	add.s32 	%r38, %r36, %r37;
	and.b32  	%r39, %r38, 536870910;
	sub.s32 	%r40, %r36, %r39;
	mad.lo.s32 	%r41, %r9, 20, %r15;
	mad.lo.s32 	%r42, %r24, 5, %r41;
	mad.lo.s32 	%r43, %r40, 120, %r42;
	mad.lo.s32 	%r44, %r31, 240, %r43;
	mul.wide.s32 	%rd5, %r1, 4;
	add.s64 	%rd6, %rd3, %rd5;
	ld.global.nc.f32 	%f1, [%rd6];
	mul.wide.s32 	%rd7, %r44, 4;
	add.s64 	%rd8, %rd4, %rd7;
	st.global.f32 	[%rd8], %f1;
$L__BB0_2:
	ret;

}


// ===== COMPILED SASS (sm_100) =====

	.target	sm_100

	.elftype	@"ET_EXEC"


//--------------------- .note.nv.tkinfo           --------------------------
	.section	.note.nv.tkinfo,"",@"SHT_NOTE"
	.sectionflags	@"SHF_NOTE_NV_TKINFO"
	.tkinfo
        /*0018*/ 	.word	0x00000002
        /*0030*/ 	.string	""
        /*0030*/ 	.string	"ptxas"
        /*0030*/ 	.string	"Cuda compilation tools, release 13.0, V13.0.88"
        /*0030*/ 	.string	"Build cuda_13.0.r13.0/compiler.36424714_0"
        /*0030*/ 	.string	"-arch sm_100 -m 64 "



//--------------------- .note.nv.cuinfo           --------------------------
	.section	.note.nv.cuinfo,"",@"SHT_NOTE"
	.sectionflags	@"SHF_NOTE_NV_CUINFO"
        /*0018*/ 	.short	0x0002
        /*001a*/ 	.short	0x0064
        /*001c*/ 	.short	0x0082
	.zero		2


//--------------------- .nv.info                  --------------------------
	.section	.nv.info,"",@"SHT_CUDA_INFO"
	.align	4


	//----- nvinfo : EIATTR_REGCOUNT
	.align		4
        /*0000*/ 	.byte	0x04, 0x2f
        /*0002*/ 	.short	(.L_1 - .L_0)
	.align		4
.L_0:
        /*0004*/ 	.word	index@(_Z16transpose_kernelPKfPf)
        /*0008*/ 	.word	0x0000000f


	//----- nvinfo : EIATTR_FRAME_SIZE
	.align		4
.L_1:
        /*000c*/ 	.byte	0x04, 0x11
        /*000e*/ 	.short	(.L_3 - .L_2)
	.align		4
.L_2:
        /*0010*/ 	.word	index@(_Z16transpose_kernelPKfPf)
        /*0014*/ 	.word	0x00000000


	//----- nvinfo : EIATTR_MIN_STACK_SIZE
	.align		4
.L_3:
        /*0018*/ 	.byte	0x04, 0x12
        /*001a*/ 	.short	(.L_5 - .L_4)
	.align		4
.L_4:
        /*001c*/ 	.word	index@(_Z16transpose_kernelPKfPf)
        /*0020*/ 	.word	0x00000000
.L_5:


//--------------------- .nv.compat                --------------------------
	.section	.nv.compat,"",@"SHT_CUDA_COMPAT_INFO"
	.align	4
        /*0000*/ 	.byte	0x02, 0x09, 0x00, 0x00, 0x02, 0x02, 0x01, 0x00, 0x02, 0x05, 0x05, 0x00, 0x03, 0x07, 0x01, 0x01
        /*0010*/ 	.byte	0x02, 0x03, 0x00, 0x00, 0x02, 0x06, 0x01, 0x00, 0x04, 0x0b, 0x08, 0x00, 0x09, 0x00, 0x00, 0x00
        /*0020*/ 	.byte	0x00, 0x00, 0x00, 0x00


//--------------------- .nv.info._Z16transpose_kernelPKfPf --------------------------
	.section	.nv.info._Z16transpose_kernelPKfPf,"",@"SHT_CUDA_INFO"
	.sectionflags	@""
	.align	4


	//----- nvinfo : EIATTR_CUDA_API_VERSION
	.align		4
        /*0000*/ 	.byte	0x04, 0x37
        /*0002*/ 	.short	(.L_7 - .L_6)
.L_6:
        /*0004*/ 	.word	0x00000082


	//----- nvinfo : EIATTR_KPARAM_INFO
	.align		4
.L_7:
        /*0008*/ 	.byte	0x04, 0x17
        /*000a*/ 	.short	(.L_9 - .L_8)
.L_8:
        /*000c*/ 	.word	0x00000000
        /*0010*/ 	.short	0x0001
        /*0012*/ 	.short	0x0008
        /*0014*/ 	.byte	0x00, 0xf5, 0x21, 0x00


	//----- nvinfo : EIATTR_KPARAM_INFO
	.align		4
.L_9:
        /*0018*/ 	.byte	0x04, 0x17
        /*001a*/ 	.short	(.L_11 - .L_10)
.L_10:
        /*001c*/ 	.word	0x00000000
        /*0020*/ 	.short	0x0000
        /*0022*/ 	.short	0x0000
        /*0024*/ 	.byte	0x00, 0xf5, 0x21, 0x00


	//----- nvinfo : EIATTR_SPARSE_MMA_MASK
	.align		4
.L_11:
        /*0028*/ 	.byte	0x03, 0x50
        /*002a*/ 	.short	0x0000


	//----- nvinfo : EIATTR_MAXREG_COUNT
	.align		4
        /*002c*/ 	.byte	0x03, 0x1b
        /*002e*/ 	.short	0x00ff


	//----- nvinfo : EIATTR_MERCURY_ISA_VERSION
	.align		4
        /*0030*/ 	.byte	0x03, 0x5f
        /*0032*/ 	.short	0x0101


	//----- nvinfo : EIATTR_VRC_CTA_INIT_COUNT
	.align		4
        /*0034*/ 	.byte	0x02, 0x4a
	.zero		1
	.zero		1


	//----- nvinfo : EIATTR_EXIT_INSTR_OFFSETS
	.align		4
        /*0038*/ 	.byte	0x04, 0x1c
        /*003a*/ 	.short	(.L_13 - .L_12)


	//   ....[0]....
.L_12:
        /*003c*/ 	.word	0x00000060


	//   ....[1]....
        /*0040*/ 	.word	0x000002a0


	//----- nvinfo : EIATTR_MAX_THREADS
	.align		4
.L_13:
        /*0044*/ 	.byte	0x04, 0x05
        /*0046*/ 	.short	(.L_15 - .L_14)
.L_14:
        /*0048*/ 	.word	0x00000100
        /*004c*/ 	.word	0x00000001
        /*0050*/ 	.word	0x00000001


	//----- nvinfo : EIATTR_CBANK_PARAM_SIZE
	.align		4
.L_15:
        /*0054*/ 	.byte	0x03, 0x19
        /*0056*/ 	.short	0x0010


	//----- nvinfo : EIATTR_PARAM_CBANK
	.align		4
        /*0058*/ 	.byte	0x04, 0x0a
        /*005a*/ 	.short	(.L_17 - .L_16)
	.align		4
.L_16:
        /*005c*/ 	.word	index@(.nv.constant0._Z16transpose_kernelPKfPf)
        /*0060*/ 	.short	0x0380
        /*0062*/ 	.short	0x0010


	//----- nvinfo : EIATTR_SW_WAR
	.align		4
.L_17:
        /*0064*/ 	.byte	0x04, 0x36
        /*0066*/ 	.short	(.L_19 - .L_18)
.L_18:
        /*0068*/ 	.word	0x00000008
.L_19:


//--------------------- .nv.callgraph             --------------------------
	.section	.nv.callgraph,"",@"SHT_CUDA_CALLGRAPH"
	.align	4
	.sectionentsize	8
	.align		4
        /*0000*/ 	.word	0x00000000
	.align		4
        /*0004*/ 	.word	0xffffffff
	.align		4
        /*0008*/ 	.word	0x00000000
	.align		4
        /*000c*/ 	.word	0xfffffffe
	.align		4
        /*0010*/ 	.word	0x00000000
	.align		4
        /*0014*/ 	.word	0xfffffffd
	.align		4
        /*0018*/ 	.word	0x00000000
	.align		4
        /*001c*/ 	.word	0xfffffffc


//--------------------- .text._Z16transpose_kernelPKfPf --------------------------
	.section	.text._Z16transpose_kernelPKfPf,"ax",@progbits
	.align	128
        .global         _Z16transpose_kernelPKfPf
        .type           _Z16transpose_kernelPKfPf,@function
        .size           _Z16transpose_kernelPKfPf,(.L_x_1 - _Z16transpose_kernelPKfPf)
        .other          _Z16transpose_kernelPKfPf,@"STO_CUDA_ENTRY STV_DEFAULT"
_Z16transpose_kernelPKfPf:
.text._Z16transpose_kernelPKfPf:
[----:B------:R-:W-:Y:S01]  /*0000*/  LDC R1, c[0x0][0x37c] ;  /* 0x0000df00ff017b82 */ /* 0x000fe20000000800 */
[----:B------:R-:W0:Y:S07]  /*0010*/  S2R R3, SR_TID.X ;  /* 0x0000000000037919 */ /* 0x000e2e0000002100 */
[----:B------:R-:W0:Y:S08]  /*0020*/  S2UR UR4, SR_CTAID.X ;  /* 0x00000000000479c3 */ /* 0x000e300000002500 */
[----:B------:R-:W0:Y:S02]  /*0030*/  LDC R2, c[0x0][0x360] ;  /* 0x0000d800ff027b82 */ /* 0x000e240000000800 */
[----:B0-----:R-:W-:-:S05]  /*0040*/  IMAD R3, R2, UR4, R3 ;  /* 0x0000000402037c24 */ /* 0x001fca000f8e0203 */
[----:B------:R-:W-:-:S13]  /*0050*/  ISETP.GT.AND P0, PT, R3, 0x2cf, PT ;  /* 0x000002cf0300780c */ /* 0x000fda0003f04270 */
[----:B------:R-:W-:Y:S05]  /*0060*/  @P0 EXIT ;  /* 0x000000000000094d */ /* 0x000fea0003800000 */
[----:B------:R-:W0:Y:S01]  /*0070*/  LDC.64 R4, c[0x0][0x380] ;  /* 0x0000e000ff047b82 */ /* 0x000e220000000a00 */
[----:B------:R-:W1:Y:S01]  /*0080*/  LDCU.64 UR4, c[0x0][0x358] ;  /* 0x00006b00ff0477ac */ /* 0x000e620008000a00 */
[----:B0-----:R-:W-:-:S05]  /*0090*/  IMAD.WIDE R4, R3, 0x4, R4 ;  /* 0x0000000403047825 */ /* 0x001fca00078e0204 */
[----:B-1----:R0:W2:Y:S01]  /*00a0*/  LDG.E.CONSTANT R0, desc[UR4][R4.64] ;  /* 0x0000000404007981 */ /* 0x0020a2000c1e9900 */
[----:B------:R-:W-:Y:S02]  /*00b0*/  HFMA2 R2, -RZ, RZ, 0, 0 ;  /* 0x00000000ff027431 */ /* 0x000fe400000001ff */
[----:B------:R-:W-:-:S05]  /*00c0*/  IMAD.HI R6, R3, 0x2aaaaaab, RZ ;  /* 0x2aaaaaab03067827 */ /* 0x000fca00078e02ff */
[----:B------:R-:W-:Y:S01]  /*00d0*/  LEA.HI R7, R6, R6, RZ, 0x1 ;  /* 0x0000000606077211 */ /* 0x000fe200078f08ff */
[----:B------:R-:W-:-:S04]  /*00e0*/  IMAD.HI R6, R3, -0x77777777, R2 ;  /* 0x8888888903067827 */ /* 0x000fc800078e0202 */
[----:B------:R-:W-:Y:S01]  /*00f0*/  IMAD.HI R11, R3, -0x49f49f49, R2 ;  /* 0xb60b60b7030b7827 */ /* 0x000fe200078e0202 */
[----:B------:R-:W-:-:S03]  /*0100*/  SHF.R.U32.HI R9, RZ, 0x1f, R6 ;  /* 0x0000001fff097819 */ /* 0x000fc60000011606 */
[----:B------:R-:W-:Y:S01]  /*0110*/  IMAD.HI R2, R7, 0x66666667, RZ ;  /* 0x6666666707027827 */ /* 0x000fe200078e02ff */
[----:B------:R-:W-:Y:S02]  /*0120*/  SHF.R.U32.HI R12, RZ, 0x1f, R11 ;  /* 0x0000001fff0c7819 */ /* 0x000fe4000001160b */
[CC--:B------:R-:W-:Y:S02]  /*0130*/  LEA.HI.SX32 R8, R6.reuse, R9.reuse, 0x1c ;  /* 0x0000000906087211 */ /* 0x0c0fe400078fe2ff */
[----:B0-----:R-:W-:Y:S02]  /*0140*/  SHF.R.S32.HI R5, RZ, 0x1, R2 ;  /* 0x00000001ff057819 */ /* 0x001fe40000011402 */
[----:B------:R-:W-:Y:S02]  /*0150*/  LEA.HI.SX32 R10, R6, R9, 0x1a ;  /* 0x00000009060a7211 */ /* 0x000fe400078fd2ff */
[----:B------:R-:W-:Y:S02]  /*0160*/  LEA.HI.SX32 R12, R11, R12, 0x18 ;  /* 0x0000000c0b0c7211 */ /* 0x000fe400078fc2ff */
[----:B------:R-:W-:-:S02]  /*0170*/  LEA.HI R9, R8, R8, RZ, 0x2 ;  /* 0x0000000808097211 */ /* 0x000fc400078f10ff */
[----:B------:R-:W-:Y:S01]  /*0180*/  LEA.HI R6, R2, R5, RZ, 0x1 ;  /* 0x0000000502067211 */ /* 0x000fe200078f08ff */
[----:B------:R-:W-:Y:S01]  /*0190*/  IMAD R2, R7, -0x6, R3 ;  /* 0xfffffffa07027824 */ /* 0x000fe200078e0203 */
[----:B------:R-:W0:Y:S01]  /*01a0*/  LDC.64 R4, c[0x0][0x388] ;  /* 0x0000e200ff047b82 */ /* 0x000e220000000a00 */
[----:B------:R-:W-:Y:S01]  /*01b0*/  LOP3.LUT R9, R9, 0xfffffffc, RZ, 0xc0, !PT ;  /* 0xfffffffc09097812 */ /* 0x000fe200078ec0ff */
[----:B------:R-:W-:Y:S01]  /*01c0*/  IMAD.HI R3, R10, 0x55555556, RZ ;  /* 0x555555560a037827 */ /* 0x000fe200078e02ff */
[----:B------:R-:W-:Y:S02]  /*01d0*/  LEA.HI R11, R12, R12, RZ, 0x1 ;  /* 0x0000000c0c0b7211 */ /* 0x000fe400078f08ff */
[----:B------:R-:W-:Y:S01]  /*01e0*/  IADD3 R9, PT, PT, R8, -R9, RZ ;  /* 0x8000000908097210 */ /* 0x000fe20007ffe0ff */
[----:B------:R-:W-:Y:S01]  /*01f0*/  IMAD R7, R6, -0x5, R7 ;  /* 0xfffffffb06077824 */ /* 0x000fe200078e0207 */
[----:B------:R-:W-:Y:S02]  /*0200*/  LOP3.LUT R11, R11, 0x1ffffffe, RZ, 0xc0, !PT ;  /* 0x1ffffffe0b0b7812 */ /* 0x000fe400078ec0ff */
[----:B------:R-:W-:Y:S01]  /*0210*/  LEA.HI R3, R3, R3, RZ, 0x1 ;  /* 0x0000000303037211 */ /* 0x000fe200078f08ff */
[----:B------:R-:W-:Y:S01]  /*0220*/  IMAD R2, R2, 0x14, R7 ;  /* 0x0000001402027824 */ /* 0x000fe200078e0207 */
[----:B------:R-:W-:-:S03]  /*0230*/  IADD3 R11, PT, PT, R12, -R11, RZ ;  /* 0x8000000b0c0b7210 */ /* 0x000fc60007ffe0ff */
[----:B------:R-:W-:Y:S02]  /*0240*/  IMAD R2, R9, 0x5, R2 ;  /* 0x0000000509027824 */ /* 0x000fe400078e0202 */
[----:B------:R-:W-:Y:S02]  /*0250*/  IMAD R3, R3, -0x3, R10 ;  /* 0xfffffffd03037824 */ /* 0x000fe400078e020a */
[----:B------:R-:W-:-:S04]  /*0260*/  IMAD R2, R11, 0x78, R2 ;  /* 0x000000780b027824 */ /* 0x000fc800078e0202 */
[----:B------:R-:W-:-:S04]  /*0270*/  IMAD R3, R3, 0xf0, R2 ;  /* 0x000000f003037824 */ /* 0x000fc800078e0202 */
[----:B0-----:R-:W-:-:S05]  /*0280*/  IMAD.WIDE R4, R3, 0x4, R4 ;  /* 0x0000000403047825 */ /* 0x001fca00078e0204 */
[----:B--2---:R-:W-:Y:S01]  /*0290*/  STG.E desc[UR4][R4.64], R0 ;  /* 0x0000000004007986 */ /* 0x004fe2000c101904 */
[----:B------:R-:W-:Y:S05]  /*02a0*/  EXIT ;  /* 0x000000000000794d */ /* 0x000fea0003800000 */
.L_x_0:
[----:B------:R-:W-:-:S00]  /*02b0*/  BRA `(.L_x_0) ;  /* 0xfffffffc00fc7947 */ /* 0x000fc0000383ffff */
[----:B------:R-:W-:-:S00]  /*02c0*/  NOP ;  /* 0x0000000000007918 */ /* 0x000fc00000000000 */
        /* <DEDUP_REMOVED lines=11> */
.L_x_1:


//--------------------- .nv.shared.reserved.0     --------------------------
	.section	.nv.shared.reserved.0,"aw",@nobits
	.weak		__nv_reservedSMEM_offset_0_alias
	.size		__nv_reservedSMEM_offset_0_alias, 0, 64
	.other		__nv_reservedSMEM_offset_0_alias,@"STO_CUDA_RESERVED_SHARED STV_DEFAULT"
__nv_reservedSMEM_offset_0_alias:
	.zero		0
	.zero		64


//--------------------- .nv.constant0._Z16transpose_kernelPKfPf --------------------------
	.section	.nv.constant0._Z16transpose_kernelPKfPf,"a",@progbits
	.sectionflags	@""
	.align	4
.nv.constant0._Z16transpose_kernelPKfPf:
	.zero		912


//--------------------- SYMBOLS --------------------------

	.type		.nv.reservedSmem.offset0,@object
	.size		.nv.reservedSmem.offset0,0x4
